	.headerflags	@"EF_CUDA_TEXMODE_UNIFIED EF_CUDA_64BIT_ADDRESS EF_CUDA_SM86 EF_CUDA_VIRTUAL_SM(EF_CUDA_SM86)"
	.elftype	@"ET_EXEC"


//--------------------- .nv.info                  --------------------------
	.section	.nv.info,"",@"SHT_CUDA_INFO"
	.align	4


	//----- nvinfo : EIATTR_REGCOUNT
	.align		4
        /*0000*/ 	.byte	0x04, 0x2f
        /*0002*/ 	.short	(.L_1 - .L_0)
	.align		4
.L_0:
        /*0004*/ 	.word	index@(triton_poi_fused_silu_1)
        /*0008*/ 	.word	0x0000000e


	//----- nvinfo : EIATTR_MIN_STACK_SIZE
	.align		4
.L_1:
        /*000c*/ 	.byte	0x04, 0x12
        /*000e*/ 	.short	(.L_3 - .L_2)
	.align		4
.L_2:
        /*0010*/ 	.word	index@(triton_poi_fused_silu_1)
        /*0014*/ 	.word	0x00000000


	//----- nvinfo : EIATTR_FRAME_SIZE
	.align		4
.L_3:
        /*0018*/ 	.byte	0x04, 0x11
        /*001a*/ 	.short	(.L_5 - .L_4)
	.align		4
.L_4:
        /*001c*/ 	.word	index@(triton_poi_fused_silu_1)
        /*0020*/ 	.word	0x00000000


	//----- nvinfo : EIATTR_MIN_STACK_SIZE
	.align		4
.L_5:
        /*0024*/ 	.byte	0x04, 0x12
        /*0026*/ 	.short	(.L_7 - .L_6)
	.align		4
.L_6:
        /*0028*/ 	.word	index@(triton_poi_fused_silu_1)
        /*002c*/ 	.word	0x00000000
.L_7:


//--------------------- .nv.info.triton_poi_fused_silu_1 --------------------------
	.section	.nv.info.triton_poi_fused_silu_1,"",@"SHT_CUDA_INFO"
	.sectionflags	@""
	.align	4


	//----- nvinfo : EIATTR_CUDA_API_VERSION
	.align		4
        /*0000*/ 	.byte	0x04, 0x37
        /*0002*/ 	.short	(.L_9 - .L_8)
.L_8:
        /*0004*/ 	.word	0x0000007c


	//----- nvinfo : EIATTR_SW2861232_WAR
	.align		4
.L_9:
        /*0008*/ 	.byte	0x01, 0x35
	.zero		2


	//----- nvinfo : EIATTR_PARAM_CBANK
	.align		4
        /*000c*/ 	.byte	0x04, 0x0a
        /*000e*/ 	.short	(.L_11 - .L_10)
	.align		4
.L_10:
        /*0010*/ 	.word	index@(.nv.constant0.triton_poi_fused_silu_1)
        /*0014*/ 	.short	0x0160
        /*0016*/ 	.short	0x0028


	//----- nvinfo : EIATTR_CBANK_PARAM_SIZE
	.align		4
.L_11:
        /*0018*/ 	.byte	0x03, 0x19
        /*001a*/ 	.short	0x0028


	//----- nvinfo : EIATTR_KPARAM_INFO
	.align		4
        /*001c*/ 	.byte	0x04, 0x17
        /*001e*/ 	.short	(.L_13 - .L_12)
.L_12:
        /*0020*/ 	.word	0x00000000
        /*0024*/ 	.short	0x0004
        /*0026*/ 	.short	0x0020
        /*0028*/ 	.byte	0x00, 0xf4, 0x21, 0x00


	//----- nvinfo : EIATTR_KPARAM_INFO
	.align		4
.L_13:
        /*002c*/ 	.byte	0x04, 0x17
        /*002e*/ 	.short	(.L_15 - .L_14)
.L_14:
        /*0030*/ 	.word	0x00000000
        /*0034*/ 	.short	0x0003
        /*0036*/ 	.short	0x0018
        /*0038*/ 	.byte	0x00, 0xf0, 0x11, 0x00


	//----- nvinfo : EIATTR_KPARAM_INFO
	.align		4
.L_15:
        /*003c*/ 	.byte	0x04, 0x17
        /*003e*/ 	.short	(.L_17 - .L_16)
.L_16:
        /*0040*/ 	.word	0x00000000
        /*0044*/ 	.short	0x0002
        /*0046*/ 	.short	0x0010
        /*0048*/ 	.byte	0x00, 0xf4, 0x21, 0x00


	//----- nvinfo : EIATTR_KPARAM_INFO
	.align		4
.L_17:
        /*004c*/ 	.byte	0x04, 0x17
        /*004e*/ 	.short	(.L_19 - .L_18)
.L_18:
        /*0050*/ 	.word	0x00000000
        /*0054*/ 	.short	0x0001
        /*0056*/ 	.short	0x0008
        /*0058*/ 	.byte	0x00, 0xf4, 0x21, 0x00


	//----- nvinfo : EIATTR_KPARAM_INFO
	.align		4
.L_19:
        /*005c*/ 	.byte	0x04, 0x17
        /*005e*/ 	.short	(.L_21 - .L_20)
.L_20:
        /*0060*/ 	.word	0x00000000
        /*0064*/ 	.short	0x0000
        /*0066*/ 	.short	0x0000
        /*0068*/ 	.byte	0x00, 0xf4, 0x21, 0x00


	//----- nvinfo : EIATTR_MAXREG_COUNT
	.align		4
.L_21:
        /*006c*/ 	.byte	0x03, 0x1b
        /*006e*/ 	.short	0x00ff


	//----- nvinfo : EIATTR_EXIT_INSTR_OFFSETS
	.align		4
        /*0070*/ 	.byte	0x04, 0x1c
        /*0072*/ 	.short	(.L_23 - .L_22)


	//   ....[0]....
.L_22:
        /*0074*/ 	.word	0x00000310


	//   ....[1]....
        /*0078*/ 	.word	0x00000330


	//----- nvinfo : EIATTR_REQNTID
	.align		4
.L_23:
        /*007c*/ 	.byte	0x04, 0x10
        /*007e*/ 	.short	(.L_25 - .L_24)
.L_24:
        /*0080*/ 	.word	0x00000080
        /*0084*/ 	.word	0x00000001
        /*0088*/ 	.word	0x00000001


	//----- nvinfo : EIATTR_CRS_STACK_SIZE
	.align		4
.L_25:
        /*008c*/ 	.byte	0x04, 0x1e
        /*008e*/ 	.short	(.L_27 - .L_26)
.L_26:
        /*0090*/ 	.word	0x00000000
.L_27:


//--------------------- .nv.callgraph             --------------------------
	.section	.nv.callgraph,"",@"SHT_CUDA_CALLGRAPH"
	.align	4
	.sectionentsize	8
	.align		4
        /*0000*/ 	.word	0x00000000
	.align		4
        /*0004*/ 	.word	0xffffffff
	.align		4
        /*0008*/ 	.word	0x00000000
	.align		4
        /*000c*/ 	.word	0xfffffffe
	.align		4
        /*0010*/ 	.word	0x00000000
	.align		4
        /*0014*/ 	.word	0xfffffffd
	.align		4
        /*0018*/ 	.word	0x00000000
	.align		4
        /*001c*/ 	.word	0xfffffffc


//--------------------- .nv.rel.action            --------------------------
	.section	.nv.rel.action,"",@"SHT_CUDA_RELOCINFO"
	.align	8
	.sectionentsize	8
        /*0000*/ 	.byte	0x73, 0x00, 0x00, 0x00, 0x00, 0x00, 0x00, 0x00, 0x00, 0x00, 0x00, 0x11, 0x25, 0x00, 0x05, 0x36


//--------------------- .nv.constant0.triton_poi_fused_silu_1 --------------------------
	.section	.nv.constant0.triton_poi_fused_silu_1,"a",@progbits
	.sectionflags	@""
	.align	4
.nv.constant0.triton_poi_fused_silu_1:
	.zero		392


//--------------------- .text.triton_poi_fused_silu_1 --------------------------
	.section	.text.triton_poi_fused_silu_1,"ax",@progbits
	.sectioninfo	@"SHI_REGISTERS=14"
	.align	128
        .global         triton_poi_fused_silu_1
        .type           triton_poi_fused_silu_1,@function
        .size           triton_poi_fused_silu_1,(.L_x_3 - triton_poi_fused_silu_1)
        .other          triton_poi_fused_silu_1,@"STO_CUDA_ENTRY STV_DEFAULT"
triton_poi_fused_silu_1:
.text.triton_poi_fused_silu_1:
[----:B------:R-:W-:Y:S02]  /*0000*/  MOV R1, c[0x0][0x28] ;  /* 0x00000a0000017a02 */ /* 0x000fe40000000f00 */
[----:B------:R-:W0:Y:S01]  /*0010*/  S2R R0, SR_TID.X ;  /* 0x0000000000007919 */ /* 0x000e220000002100 */
[----:B------:R-:W-:Y:S01]  /*0020*/  ULDC.64 UR4, c[0x0][0x118] ;  /* 0x0000460000047ab9 */ /* 0x000fe20000000a00 */
[----:B------:R-:W-:Y:S01]  /*0030*/  BSSY B0, `(.L_x_0) ;  /* 0x000000b000007945 */ /* 0x000fe20003800000 */
[----:B------:R-:W-:Y:S01]  /*0040*/  MOV R9, 0x2 ;  /* 0x0000000200097802 */ /* 0x000fe20000000f00 */
[----:B------:R-:W1:Y:S01]  /*0050*/  S2R R3, SR_CTAID.X ;  /* 0x0000000000037919 */ /* 0x000e620000002500 */
[----:B------:R-:W-:Y:S02]  /*0060*/  MOV R2, RZ ;  /* 0x000000ff00027202 */ /* 0x000fe40000000f00 */
[----:B0-----:R-:W-:-:S04]  /*0070*/  SHF.L.U32 R0, R0, 0x1, RZ ;  /* 0x0000000100007819 */ /* 0x001fc800000006ff */
[----:B------:R-:W-:-:S04]  /*0080*/  LOP3.LUT R0, R0, 0xfe, RZ, 0xc0, !PT ;  /* 0x000000fe00007812 */ /* 0x000fc800078ec0ff */
[----:B-1----:R-:W-:-:S04]  /*0090*/  LEA R0, R3, R0, 0x8 ;  /* 0x0000000003007211 */ /* 0x002fc800078e40ff */
[----:B------:R-:W-:-:S13]  /*00a0*/  ISETP.GE.AND P0, PT, R0, 0x900, PT ;  /* 0x000009000000780c */ /* 0x000fda0003f06270 */
[----:B------:R-:W-:Y:S05]  /*00b0*/  @P0 BRA `(.L_x_1) ;  /* 0x0000002000000947 */ /* 0x000fea0003800000 */
[----:B------:R-:W-:-:S06]  /*00c0*/  IMAD.WIDE R2, R0, R9, c[0x0][0x160] ;  /* 0x0000580000027625 */ /* 0x000fcc00078e0209 */
[----:B------:R0:W5:Y:S02]  /*00d0*/  LDG.E R2, [R2.64] ;  /* 0x0000000402027981 */ /* 0x000164000c1e1900 */
.L_x_1:
[----:B------:R-:W-:Y:S05]  /*00e0*/  BSYNC B0 ;  /* 0x0000000000007941 */ /* 0x000fea0003800000 */
.L_x_0:
[C---:B0----5:R-:W-:Y:S02]  /*00f0*/  SHF.L.U32 R3, R2.reuse, 0x10, RZ ;  /* 0x0000001002037819 */ /* 0x061fe400000006ff */
[----:B------:R-:W-:Y:S02]  /*0100*/  PRMT R2, R2, 0x7632, R2 ;  /* 0x0000763202027816 */ /* 0x000fe40000000002 */
[----:B------:R-:W-:Y:S01]  /*0110*/  MOV R8, 0x3e800000 ;  /* 0x3e80000000087802 */ /* 0x000fe20000000f00 */
[----:B------:R-:W-:Y:S01]  /*0120*/  FADD R4, RZ, -R3 ;  /* 0x80000003ff047221 */ /* 0x000fe20000000000 */
[----:B------:R-:W-:-:S03]  /*0130*/  SHF.L.U32 R2, R2, 0x10, RZ ;  /* 0x0000001002027819 */ /* 0x000fc600000006ff */
[----:B------:R-:W-:Y:S02]  /*0140*/  FMUL R5, R4, 1.4426950216293334961 ;  /* 0x3fb8aa3b04057820 */ /* 0x000fe40000400000 */
[----:B------:R-:W-:-:S03]  /*0150*/  FADD R4, RZ, -R2 ;  /* 0x80000002ff047221 */ /* 0x000fc60000000000 */
[----:B------:R-:W-:Y:S01]  /*0160*/  FSETP.GEU.AND P1, PT, R5, -126, PT ;  /* 0xc2fc00000500780b */ /* 0x000fe20003f2e000 */
[----:B------:R-:W-:-:S05]  /*0170*/  FMUL R6, R4, 1.4426950216293334961 ;  /* 0x3fb8aa3b04067820 */ /* 0x000fca0000400000 */
[----:B------:R-:W-:-:S07]  /*0180*/  FSETP.GEU.AND P2, PT, R6, -126, PT ;  /* 0xc2fc00000600780b */ /* 0x000fce0003f4e000 */
[----:B------:R-:W-:-:S04]  /*0190*/  @!P1 FMUL R5, R5, 0.5 ;  /* 0x3f00000005059820 */ /* 0x000fc80000400000 */
[----:B------:R-:W0:Y:S02]  /*01a0*/  MUFU.EX2 R4, R5 ;  /* 0x0000000500047308 */ /* 0x000e240000000800 */
[----:B------:R-:W-:-:S06]  /*01b0*/  @!P2 FMUL R6, R6, 0.5 ;  /* 0x3f0000000606a820 */ /* 0x000fcc0000400000 */
[----:B------:R-:W1:Y:S01]  /*01c0*/  MUFU.EX2 R7, R6 ;  /* 0x0000000600077308 */ /* 0x000e620000000800 */
[----:B0-----:R-:W-:-:S04]  /*01d0*/  @!P1 FMUL R4, R4, R4 ;  /* 0x0000000404049220 */ /* 0x001fc80000400000 */
[----:B------:R-:W-:Y:S01]  /*01e0*/  FADD R4, R4, 1 ;  /* 0x3f80000004047421 */ /* 0x000fe20000000000 */
[----:B-1----:R-:W-:-:S04]  /*01f0*/  @!P2 FMUL R7, R7, R7 ;  /* 0x000000070707a220 */ /* 0x002fc80000400000 */
[----:B------:R-:W-:Y:S01]  /*0200*/  FSETP.GT.AND P1, PT, R4, 8.50705917302346158658e+37, PT ;  /* 0x7e8000000400780b */ /* 0x000fe20003f24000 */
[----:B------:R-:W-:-:S03]  /*0210*/  FADD R7, R7, 1 ;  /* 0x3f80000007077421 */ /* 0x000fc60000000000 */
[----:B------:R-:W-:Y:S02]  /*0220*/  FSEL R5, R8, 1, P1 ;  /* 0x3f80000008057808 */ /* 0x000fe40000800000 */
[----:B------:R-:W-:-:S04]  /*0230*/  FSETP.GT.AND P2, PT, R7, 8.50705917302346158658e+37, PT ;  /* 0x7e8000000700780b */ /* 0x000fc80003f44000 */
[----:B------:R-:W-:-:S03]  /*0240*/  FSEL R8, R8, 1, P2 ;  /* 0x3f80000008087808 */ /* 0x000fc60001000000 */
[----:B------:R-:W-:-:S06]  /*0250*/  @P1 FMUL R4, R4, 0.25 ;  /* 0x3e80000004041820 */ /* 0x000fcc0000400000 */
[----:B------:R-:W0:Y:S01]  /*0260*/  MUFU.RCP R4, R4 ;  /* 0x0000000400047308 */ /* 0x000e220000001000 */
[----:B------:R-:W-:-:S07]  /*0270*/  @P2 FMUL R7, R7, 0.25 ;  /* 0x3e80000007072820 */ /* 0x000fce0000400000 */
[----:B------:R-:W1:Y:S01]  /*0280*/  MUFU.RCP R7, R7 ;  /* 0x0000000700077308 */ /* 0x000e620000001000 */
[----:B0-----:R-:W-:-:S04]  /*0290*/  FMUL R6, R4, R5 ;  /* 0x0000000504067220 */ /* 0x001fc80000400000 */
[----:B------:R-:W-:Y:S01]  /*02a0*/  FMUL R6, R3, R6 ;  /* 0x0000000603067220 */ /* 0x000fe20000400000 */
[----:B-1----:R-:W-:-:S04]  /*02b0*/  FMUL R5, R7, R8 ;  /* 0x0000000807057220 */ /* 0x002fc80000400000 */
[----:B------:R-:W-:Y:S01]  /*02c0*/  FMUL R5, R2, R5 ;  /* 0x0000000502057220 */ /* 0x000fe20000400000 */
[----:B------:R-:W-:-:S04]  /*02d0*/  IMAD.WIDE R2, R0, R9, c[0x0][0x168] ;  /* 0x00005a0000027625 */ /* 0x000fc800078e0209 */
[----:B------:R-:W-:Y:S01]  /*02e0*/  F2FP.BF16.PACK_AB R11, R5, R6 ;  /* 0x00000006050b723e */ /* 0x000fe200000010ff */
[----:B------:R-:W-:-:S04]  /*02f0*/  IMAD.WIDE R4, R0, R9, c[0x0][0x170] ;  /* 0x00005c0000047625 */ /* 0x000fc800078e0209 */
[----:B------:R0:W-:Y:S01]  /*0300*/  @!P0 STG.E [R2.64], R11 ;  /* 0x0000000b02008986 */ /* 0x0001e2000c101904 */
[----:B------:R-:W-:Y:S05]  /*0310*/  @P0 EXIT ;  /* 0x000000000000094d */ /* 0x000fea0003800000 */
[----:B------:R-:W-:Y:S01]  /*0320*/  STG.E [R4.64], R11 ;  /* 0x0000000b04007986 */ /* 0x000fe2000c101904 */
[----:B------:R-:W-:Y:S05]  /*0330*/  EXIT ;  /* 0x000000000000794d */ /* 0x000fea0003800000 */
.L_x_2:
[----:B------:R-:W-:-:S00]  /*0340*/  BRA `(.L_x_2) ;  /* 0xfffffff000007947 */ /* 0x000fc0000383ffff */
[----:B------:R-:W-:-:S00]  /*0350*/  NOP ;  /* 0x0000000000007918 */ /* 0x000fc00000000000 */
        /* <DEDUP_REMOVED lines=10> */
.L_x_3:
